//
// Generated by NVIDIA NVVM Compiler
//
// Compiler Build ID: CL-36424714
// Cuda compilation tools, release 13.0, V13.0.88
// Based on NVVM 20.0.0
//

.version 9.0
.target sm_100
.address_size 64

	// .globl	_Z16cooling_functionyffff

.visible .entry _Z16cooling_functionyffff(
	.param .u64 _Z16cooling_functionyffff_param_0,
	.param .f32 _Z16cooling_functionyffff_param_1,
	.param .f32 _Z16cooling_functionyffff_param_2,
	.param .f32 _Z16cooling_functionyffff_param_3,
	.param .f32 _Z16cooling_functionyffff_param_4
)
{


	ret;

}
	// .globl	_Z21cooling_function_testyPdS_S_S_S_
.visible .entry _Z21cooling_function_testyPdS_S_S_S_(
	.param .u64 _Z21cooling_function_testyPdS_S_S_S__param_0,
	.param .u64 .ptr .align 1 _Z21cooling_function_testyPdS_S_S_S__param_1,
	.param .u64 .ptr .align 1 _Z21cooling_function_testyPdS_S_S_S__param_2,
	.param .u64 .ptr .align 1 _Z21cooling_function_testyPdS_S_S_S__param_3,
	.param .u64 .ptr .align 1 _Z21cooling_function_testyPdS_S_S_S__param_4,
	.param .u64 .ptr .align 1 _Z21cooling_function_testyPdS_S_S_S__param_5
)
{
	.reg .pred 	%p<2>;
	.reg .b32 	%r<5>;
	.reg .b32 	%f<15>;
	.reg .b64 	%rd<32>;
	.reg .b64 	%fd<72>;

	ld.param.u64 	%rd16, [_Z21cooling_function_testyPdS_S_S_S__param_0];
	ld.param.u64 	%rd17, [_Z21cooling_function_testyPdS_S_S_S__param_1];
	ld.param.u64 	%rd18, [_Z21cooling_function_testyPdS_S_S_S__param_2];
	ld.param.u64 	%rd19, [_Z21cooling_function_testyPdS_S_S_S__param_3];
	ld.param.u64 	%rd20, [_Z21cooling_function_testyPdS_S_S_S__param_4];
	ld.param.u64 	%rd21, [_Z21cooling_function_testyPdS_S_S_S__param_5];
	cvta.to.global.u64 	%rd22, %rd21;
	cvta.to.global.u64 	%rd23, %rd20;
	cvta.to.global.u64 	%rd24, %rd19;
	cvta.to.global.u64 	%rd25, %rd18;
	cvta.to.global.u64 	%rd26, %rd17;
	add.s64 	%rd31, %rd26, 8;
	add.s64 	%rd30, %rd22, 8;
	add.s64 	%rd29, %rd25, 8;
	add.s64 	%rd28, %rd23, 8;
	add.s64 	%rd27, %rd24, 8;
	mov.b32 	%r4, 0;
$L__BB1_1:
	ld.global.f64 	%fd1, [%rd31+-8];
	ld.global.f64 	%fd2, [%rd29+-8];
	ld.global.f64 	%fd3, [%rd27+-8];
	ld.global.f64 	%fd4, [%rd28+-8];
	add.f64 	%fd5, %fd1, 0dC008000000000000;
	mul.f64 	%fd6, %fd5, 0d403F000000000000;
	div.rn.f64 	%fd7, %fd6, 0d4014000000000000;
	mov.f64 	%fd8, 0d3FE0000000000000;
	copysign.f64 	%fd9, %fd7, %fd8;
	add.rz.f64 	%fd10, %fd7, %fd9;
	cvt.rzi.f64.f64 	%fd11, %fd10;
	add.f64 	%fd12, %fd11, 0d3FE0000000000000;
	mul.f64 	%fd13, %fd12, 0d3FA0000000000000;
	mul.f64 	%fd14, %fd2, 0d403F000000000000;
	div.rn.f64 	%fd15, %fd14, 0d4024000000000000;
	copysign.f64 	%fd16, %fd15, %fd8;
	add.rz.f64 	%fd17, %fd15, %fd16;
	cvt.rzi.f64.f64 	%fd18, %fd17;
	add.f64 	%fd19, %fd18, 0d3FE0000000000000;
	mul.f64 	%fd20, %fd19, 0d3FA0000000000000;
	add.f64 	%fd21, %fd4, 0dC000000000000000;
	mul.f64 	%fd22, %fd21, 0d403F000000000000;
	div.rn.f64 	%fd23, %fd22, 0d402A000000000000;
	copysign.f64 	%fd24, %fd23, %fd8;
	add.rz.f64 	%fd25, %fd23, %fd24;
	cvt.rzi.f64.f64 	%fd26, %fd25;
	add.f64 	%fd27, %fd26, 0d3FE0000000000000;
	add.f64 	%fd28, %fd3, 0dC024000000000000;
	mul.f64 	%fd29, %fd28, 0d403F000000000000;
	div.rn.f64 	%fd30, %fd29, 0d402E000000000000;
	copysign.f64 	%fd31, %fd30, %fd8;
	add.rz.f64 	%fd32, %fd30, %fd31;
	cvt.rzi.f64.f64 	%fd33, %fd32;
	fma.rn.f64 	%fd34, %fd33, 0d4040000000000000, %fd27;
	mul.f64 	%fd35, %fd34, 0d3F50000000000000;
	cvt.rn.f32.f64 	%f1, %fd35;
	cvt.rn.f32.f64 	%f2, %fd20;
	cvt.rn.f32.f64 	%f3, %fd13;
	tex.3d.v4.f32.f32 	{%f4, %f5, %f6, %f7}, [%rd16, {%f1, %f2, %f3, %f3}];
	cvt.f64.f32 	%fd36, %f4;
	st.global.f64 	[%rd30+-8], %fd36;
	ld.global.f64 	%fd37, [%rd31];
	ld.global.f64 	%fd38, [%rd29];
	ld.global.f64 	%fd39, [%rd27];
	ld.global.f64 	%fd40, [%rd28];
	add.f64 	%fd41, %fd37, 0dC008000000000000;
	mul.f64 	%fd42, %fd41, 0d403F000000000000;
	div.rn.f64 	%fd43, %fd42, 0d4014000000000000;
	copysign.f64 	%fd44, %fd43, %fd8;
	add.rz.f64 	%fd45, %fd43, %fd44;
	cvt.rzi.f64.f64 	%fd46, %fd45;
	add.f64 	%fd47, %fd46, 0d3FE0000000000000;
	mul.f64 	%fd48, %fd47, 0d3FA0000000000000;
	mul.f64 	%fd49, %fd38, 0d403F000000000000;
	div.rn.f64 	%fd50, %fd49, 0d4024000000000000;
	copysign.f64 	%fd51, %fd50, %fd8;
	add.rz.f64 	%fd52, %fd50, %fd51;
	cvt.rzi.f64.f64 	%fd53, %fd52;
	add.f64 	%fd54, %fd53, 0d3FE0000000000000;
	mul.f64 	%fd55, %fd54, 0d3FA0000000000000;
	add.f64 	%fd56, %fd40, 0dC000000000000000;
	mul.f64 	%fd57, %fd56, 0d403F000000000000;
	div.rn.f64 	%fd58, %fd57, 0d402A000000000000;
	copysign.f64 	%fd59, %fd58, %fd8;
	add.rz.f64 	%fd60, %fd58, %fd59;
	cvt.rzi.f64.f64 	%fd61, %fd60;
	add.f64 	%fd62, %fd61, 0d3FE0000000000000;
	add.f64 	%fd63, %fd39, 0dC024000000000000;
	mul.f64 	%fd64, %fd63, 0d403F000000000000;
	div.rn.f64 	%fd65, %fd64, 0d402E000000000000;
	copysign.f64 	%fd66, %fd65, %fd8;
	add.rz.f64 	%fd67, %fd65, %fd66;
	cvt.rzi.f64.f64 	%fd68, %fd67;
	fma.rn.f64 	%fd69, %fd68, 0d4040000000000000, %fd62;
	mul.f64 	%fd70, %fd69, 0d3F50000000000000;
	cvt.rn.f32.f64 	%f8, %fd70;
	cvt.rn.f32.f64 	%f9, %fd55;
	cvt.rn.f32.f64 	%f10, %fd48;
	tex.3d.v4.f32.f32 	{%f11, %f12, %f13, %f14}, [%rd16, {%f8, %f9, %f10, %f10}];
	cvt.f64.f32 	%fd71, %f11;
	st.global.f64 	[%rd30], %fd71;
	add.s32 	%r4, %r4, 2;
	add.s64 	%rd31, %rd31, 16;
	add.s64 	%rd30, %rd30, 16;
	add.s64 	%rd29, %rd29, 16;
	add.s64 	%rd28, %rd28, 16;
	add.s64 	%rd27, %rd27, 16;
	setp.ne.s32 	%p1, %r4, 33792;
	@%p1 bra 	$L__BB1_1;
	ret;

}


// ===== COMPILED SASS (sm_100) =====

	.target	sm_100

	.elftype	@"ET_EXEC"


//--------------------- .note.nv.tkinfo           --------------------------
	.section	.note.nv.tkinfo,"",@"SHT_NOTE"
	.sectionflags	@"SHF_NOTE_NV_TKINFO"
	.tkinfo
        /*0018*/ 	.word	0x00000002
        /*0030*/ 	.string	""
        /*0030*/ 	.string	"ptxas"
        /*0030*/ 	.string	"Cuda compilation tools, release 13.0, V13.0.88"
        /*0030*/ 	.string	"Build cuda_13.0.r13.0/compiler.36424714_0"
        /*0030*/ 	.string	"-arch sm_100 -m 64 "



//--------------------- .note.nv.cuinfo           --------------------------
	.section	.note.nv.cuinfo,"",@"SHT_NOTE"
	.sectionflags	@"SHF_NOTE_NV_CUINFO"
        /*0018*/ 	.short	0x0002
        /*001a*/ 	.short	0x0064
        /*001c*/ 	.short	0x0082
	.zero		2


//--------------------- .nv.info                  --------------------------
	.section	.nv.info,"",@"SHT_CUDA_INFO"
	.align	4


	//----- nvinfo : EIATTR_REGCOUNT
	.align		4
        /*0000*/ 	.byte	0x04, 0x2f
        /*0002*/ 	.short	(.L_1 - .L_0)
	.align		4
.L_0:
        /*0004*/ 	.word	index@(_Z16cooling_functionyffff)
        /*0008*/ 	.word	0x00000004


	//----- nvinfo : EIATTR_FRAME_SIZE
	.align		4
.L_1:
        /*000c*/ 	.byte	0x04, 0x11
        /*000e*/ 	.short	(.L_3 - .L_2)
	.align		4
.L_2:
        /*0010*/ 	.word	index@(_Z16cooling_functionyffff)
        /*0014*/ 	.word	0x00000000


	//----- nvinfo : EIATTR_REGCOUNT
	.align		4
.L_3:
        /*0018*/ 	.byte	0x04, 0x2f
        /*001a*/ 	.short	(.L_5 - .L_4)
	.align		4
.L_4:
        /*001c*/ 	.word	index@(_Z21cooling_function_testyPdS_S_S_S_)
        /*0020*/ 	.word	0x00000028


	//----- nvinfo : EIATTR_FRAME_SIZE
	.align		4
.L_5:
        /*0024*/ 	.byte	0x04, 0x11
        /*0026*/ 	.short	(.L_7 - .L_6)
	.align		4
.L_6:
        /*0028*/ 	.word	index@($__internal_0_$__cuda_sm20_div_rn_f64_full)
        /*002c*/ 	.word	0x00000000


	//----- nvinfo : EIATTR_FRAME_SIZE
	.align		4
.L_7:
        /*0030*/ 	.byte	0x04, 0x11
        /*0032*/ 	.short	(.L_9 - .L_8)
	.align		4
.L_8:
        /*0034*/ 	.word	index@(_Z21cooling_function_testyPdS_S_S_S_)
        /*0038*/ 	.word	0x00000000


	//----- nvinfo : EIATTR_MIN_STACK_SIZE
	.align		4
.L_9:
        /*003c*/ 	.byte	0x04, 0x12
        /*003e*/ 	.short	(.L_11 - .L_10)
	.align		4
.L_10:
        /*0040*/ 	.word	index@(_Z21cooling_function_testyPdS_S_S_S_)
        /*0044*/ 	.word	0x00000000


	//----- nvinfo : EIATTR_MIN_STACK_SIZE
	.align		4
.L_11:
        /*0048*/ 	.byte	0x04, 0x12
        /*004a*/ 	.short	(.L_13 - .L_12)
	.align		4
.L_12:
        /*004c*/ 	.word	index@(_Z16cooling_functionyffff)
        /*0050*/ 	.word	0x00000000
.L_13:


//--------------------- .nv.compat                --------------------------
	.section	.nv.compat,"",@"SHT_CUDA_COMPAT_INFO"
	.align	4
        /*0000*/ 	.byte	0x02, 0x09, 0x00, 0x00, 0x02, 0x02, 0x02, 0x00, 0x02, 0x05, 0x05, 0x00, 0x03, 0x07, 0x01, 0x01
        /*0010*/ 	.byte	0x02, 0x03, 0x00, 0x00, 0x02, 0x06, 0x01, 0x00, 0x04, 0x0b, 0x08, 0x00, 0x01, 0x00, 0x00, 0x00
        /*0020*/ 	.byte	0x00, 0x00, 0x00, 0x00


//--------------------- .nv.info._Z21cooling_function_testyPdS_S_S_S_ --------------------------
	.section	.nv.info._Z21cooling_function_testyPdS_S_S_S_,"",@"SHT_CUDA_INFO"
	.sectionflags	@""
	.align	4


	//----- nvinfo : EIATTR_CUDA_API_VERSION
	.align		4
        /*0000*/ 	.byte	0x04, 0x37
        /*0002*/ 	.short	(.L_15 - .L_14)
.L_14:
        /*0004*/ 	.word	0x00000082


	//----- nvinfo : EIATTR_KPARAM_INFO
	.align		4
.L_15:
        /*0008*/ 	.byte	0x04, 0x17
        /*000a*/ 	.short	(.L_17 - .L_16)
.L_16:
        /*000c*/ 	.word	0x00000000
        /*0010*/ 	.short	0x0005
        /*0012*/ 	.short	0x0028
        /*0014*/ 	.byte	0x00, 0xf5, 0x21, 0x00


	//----- nvinfo : EIATTR_KPARAM_INFO
	.align		4
.L_17:
        /*0018*/ 	.byte	0x04, 0x17
        /*001a*/ 	.short	(.L_19 - .L_18)
.L_18:
        /*001c*/ 	.word	0x00000000
        /*0020*/ 	.short	0x0004
        /*0022*/ 	.short	0x0020
        /*0024*/ 	.byte	0x00, 0xf5, 0x21, 0x00


	//----- nvinfo : EIATTR_KPARAM_INFO
	.align		4
.L_19:
        /*0028*/ 	.byte	0x04, 0x17
        /*002a*/ 	.short	(.L_21 - .L_20)
.L_20:
        /*002c*/ 	.word	0x00000000
        /*0030*/ 	.short	0x0003
        /*0032*/ 	.short	0x0018
        /*0034*/ 	.byte	0x00, 0xf5, 0x21, 0x00


	//----- nvinfo : EIATTR_KPARAM_INFO
	.align		4
.L_21:
        /*0038*/ 	.byte	0x04, 0x17
        /*003a*/ 	.short	(.L_23 - .L_22)
.L_22:
        /*003c*/ 	.word	0x00000000
        /*0040*/ 	.short	0x0002
        /*0042*/ 	.short	0x0010
        /*0044*/ 	.byte	0x00, 0xf5, 0x21, 0x00


	//----- nvinfo : EIATTR_KPARAM_INFO
	.align		4
.L_23:
        /*0048*/ 	.byte	0x04, 0x17
        /*004a*/ 	.short	(.L_25 - .L_24)
.L_24:
        /*004c*/ 	.word	0x00000000
        /*0050*/ 	.short	0x0001
        /*0052*/ 	.short	0x0008
        /*0054*/ 	.byte	0x00, 0xf5, 0x21, 0x00


	//----- nvinfo : EIATTR_KPARAM_INFO
	.align		4
.L_25:
        /*0058*/ 	.byte	0x04, 0x17
        /*005a*/ 	.short	(.L_27 - .L_26)
.L_26:
        /*005c*/ 	.word	0x00000000
        /*0060*/ 	.short	0x0000
        /*0062*/ 	.short	0x0000
        /*0064*/ 	.byte	0x00, 0xf0, 0x21, 0x00


	//----- nvinfo : EIATTR_SPARSE_MMA_MASK
	.align		4
.L_27:
        /*0068*/ 	.byte	0x03, 0x50
        /*006a*/ 	.short	0x0000


	//----- nvinfo : EIATTR_MAXREG_COUNT
	.align		4
        /*006c*/ 	.byte	0x03, 0x1b
        /*006e*/ 	.short	0x00ff


	//----- nvinfo : EIATTR_MERCURY_ISA_VERSION
	.align		4
        /*0070*/ 	.byte	0x03, 0x5f
        /*0072*/ 	.short	0x0101


	//----- nvinfo : EIATTR_VRC_CTA_INIT_COUNT
	.align		4
        /*0074*/ 	.byte	0x02, 0x4a
	.zero		1
	.zero		1


	//----- nvinfo : EIATTR_EXIT_INSTR_OFFSETS
	.align		4
        /*0078*/ 	.byte	0x04, 0x1c
        /*007a*/ 	.short	(.L_29 - .L_28)


	//   ....[0]....
.L_28:
        /*007c*/ 	.word	0x00001380


	//----- nvinfo : EIATTR_CRS_STACK_SIZE
	.align		4
.L_29:
        /*0080*/ 	.byte	0x04, 0x1e
        /*0082*/ 	.short	(.L_31 - .L_30)
.L_30:
        /*0084*/ 	.word	0x00000000


	//----- nvinfo : EIATTR_CBANK_PARAM_SIZE
	.align		4
.L_31:
        /*0088*/ 	.byte	0x03, 0x19
        /*008a*/ 	.short	0x0030


	//----- nvinfo : EIATTR_PARAM_CBANK
	.align		4
        /*008c*/ 	.byte	0x04, 0x0a
        /*008e*/ 	.short	(.L_33 - .L_32)
	.align		4
.L_32:
        /*0090*/ 	.word	index@(.nv.constant0._Z21cooling_function_testyPdS_S_S_S_)
        /*0094*/ 	.short	0x0380
        /*0096*/ 	.short	0x0030


	//----- nvinfo : EIATTR_SW_WAR
	.align		4
.L_33:
        /*0098*/ 	.byte	0x04, 0x36
        /*009a*/ 	.short	(.L_35 - .L_34)
.L_34:
        /*009c*/ 	.word	0x00000008
.L_35:


//--------------------- .nv.info._Z16cooling_functionyffff --------------------------
	.section	.nv.info._Z16cooling_functionyffff,"",@"SHT_CUDA_INFO"
	.sectionflags	@""
	.align	4


	//----- nvinfo : EIATTR_CUDA_API_VERSION
	.align		4
        /*0000*/ 	.byte	0x04, 0x37
        /*0002*/ 	.short	(.L_37 - .L_36)
.L_36:
        /*0004*/ 	.word	0x00000082


	//----- nvinfo : EIATTR_KPARAM_INFO
	.align		4
.L_37:
        /*0008*/ 	.byte	0x04, 0x17
        /*000a*/ 	.short	(.L_39 - .L_38)
.L_38:
        /*000c*/ 	.word	0x00000000
        /*0010*/ 	.short	0x0004
        /*0012*/ 	.short	0x0014
        /*0014*/ 	.byte	0x00, 0xf0, 0x11, 0x00


	//----- nvinfo : EIATTR_KPARAM_INFO
	.align		4
.L_39:
        /*0018*/ 	.byte	0x04, 0x17
        /*001a*/ 	.short	(.L_41 - .L_40)
.L_40:
        /*001c*/ 	.word	0x00000000
        /*0020*/ 	.short	0x0003
        /*0022*/ 	.short	0x0010
        /*0024*/ 	.byte	0x00, 0xf0, 0x11, 0x00


	//----- nvinfo : EIATTR_KPARAM_INFO
	.align		4
.L_41:
        /*0028*/ 	.byte	0x04, 0x17
        /*002a*/ 	.short	(.L_43 - .L_42)
.L_42:
        /*002c*/ 	.word	0x00000000
        /*0030*/ 	.short	0x0002
        /*0032*/ 	.short	0x000c
        /*0034*/ 	.byte	0x00, 0xf0, 0x11, 0x00


	//----- nvinfo : EIATTR_KPARAM_INFO
	.align		4
.L_43:
        /*0038*/ 	.byte	0x04, 0x17
        /*003a*/ 	.short	(.L_45 - .L_44)
.L_44:
        /*003c*/ 	.word	0x00000000
        /*0040*/ 	.short	0x0001
        /*0042*/ 	.short	0x0008
        /*0044*/ 	.byte	0x00, 0xf0, 0x11, 0x00


	//----- nvinfo : EIATTR_KPARAM_INFO
	.align		4
.L_45:
        /*0048*/ 	.byte	0x04, 0x17
        /*004a*/ 	.short	(.L_47 - .L_46)
.L_46:
        /*004c*/ 	.word	0x00000000
        /*0050*/ 	.short	0x0000
        /*0052*/ 	.short	0x0000
        /*0054*/ 	.byte	0x00, 0xf0, 0x21, 0x00


	//----- nvinfo : EIATTR_SPARSE_MMA_MASK
	.align		4
.L_47:
        /*0058*/ 	.byte	0x03, 0x50
        /*005a*/ 	.short	0x0000


	//----- nvinfo : EIATTR_MAXREG_COUNT
	.align		4
        /*005c*/ 	.byte	0x03, 0x1b
        /*005e*/ 	.short	0x00ff


	//----- nvinfo : EIATTR_MERCURY_ISA_VERSION
	.align		4
        /*0060*/ 	.byte	0x03, 0x5f
        /*0062*/ 	.short	0x0101


	//----- nvinfo : EIATTR_VRC_CTA_INIT_COUNT
	.align		4
        /*0064*/ 	.byte	0x02, 0x4a
	.zero		1
	.zero		1


	//----- nvinfo : EIATTR_EXIT_INSTR_OFFSETS
	.align		4
        /*0068*/ 	.byte	0x04, 0x1c
        /*006a*/ 	.short	(.L_49 - .L_48)


	//   ....[0]....
.L_48:
        /*006c*/ 	.word	0x00000010


	//----- nvinfo : EIATTR_CBANK_PARAM_SIZE
	.align		4
.L_49:
        /*0070*/ 	.byte	0x03, 0x19
        /*0072*/ 	.short	0x0018


	//----- nvinfo : EIATTR_PARAM_CBANK
	.align		4
        /*0074*/ 	.byte	0x04, 0x0a
        /*0076*/ 	.short	(.L_51 - .L_50)
	.align		4
.L_50:
        /*0078*/ 	.word	index@(.nv.constant0._Z16cooling_functionyffff)
        /*007c*/ 	.short	0x0380
        /*007e*/ 	.short	0x0018


	//----- nvinfo : EIATTR_SW_WAR
	.align		4
.L_51:
        /*0080*/ 	.byte	0x04, 0x36
        /*0082*/ 	.short	(.L_53 - .L_52)
.L_52:
        /*0084*/ 	.word	0x00000008
.L_53:


//--------------------- .nv.callgraph             --------------------------
	.section	.nv.callgraph,"",@"SHT_CUDA_CALLGRAPH"
	.align	4
	.sectionentsize	8
	.align		4
        /*0000*/ 	.word	0x00000000
	.align		4
        /*0004*/ 	.word	0xffffffff
	.align		4
        /*0008*/ 	.word	0x00000000
	.align		4
        /*000c*/ 	.word	0xfffffffe
	.align		4
        /*0010*/ 	.word	0x00000000
	.align		4
        /*0014*/ 	.word	0xfffffffd
	.align		4
        /*0018*/ 	.word	0x00000000
	.align		4
        /*001c*/ 	.word	0xfffffffc


//--------------------- .text._Z21cooling_function_testyPdS_S_S_S_ --------------------------
	.section	.text._Z21cooling_function_testyPdS_S_S_S_,"ax",@progbits
	.align	128
        .global         _Z21cooling_function_testyPdS_S_S_S_
        .type           _Z21cooling_function_testyPdS_S_S_S_,@function
        .size           _Z21cooling_function_testyPdS_S_S_S_,(.L_x_16 - _Z21cooling_function_testyPdS_S_S_S_)
        .other          _Z21cooling_function_testyPdS_S_S_S_,@"STO_CUDA_ENTRY STV_DEFAULT"
_Z21cooling_function_testyPdS_S_S_S_:
.text._Z21cooling_function_testyPdS_S_S_S_:
[----:B------:R-:W-:Y:S01]  /*0000*/  LDC R1, c[0x0][0x37c] ;  /* 0x0000df00ff017b82 */ /* 0x000fe20000000800 */
[----:B------:R-:W0:Y:S01]  /*0010*/  LDCU.128 UR8, c[0x0][0x3a0] ;  /* 0x00007400ff0877ac */ /* 0x000e220008000c00 */
[----:B------:R-:W1:Y:S01]  /*0020*/  LDCU.128 UR16, c[0x0][0x390] ;  /* 0x00007200ff1077ac */ /* 0x000e620008000c00 */
[----:B------:R-:W2:Y:S01]  /*0030*/  LDCU.64 UR12, c[0x0][0x388] ;  /* 0x00007100ff0c77ac */ /* 0x000ea20008000a00 */
[----:B------:R-:W3:Y:S01]  /*0040*/  LDCU.64 UR14, c[0x0][0x358] ;  /* 0x00006b00ff0e77ac */ /* 0x000ee20008000a00 */
[----:B0-----:R-:W-:Y:S02]  /*0050*/  UIADD3 UR10, UP0, UPT, UR10, 0x8, URZ ;  /* 0x000000080a0a7890 */ /* 0x001fe4000ff1e0ff */
[----:B------:R-:W-:Y:S02]  /*0060*/  UIADD3 UR6, UP2, UPT, UR8, 0x8, URZ ;  /* 0x0000000808067890 */ /* 0x000fe4000ff5e0ff */
[----:B------:R-:W-:Y:S02]  /*0070*/  UIADD3.X UR11, UPT, UPT, URZ, UR11, URZ, UP0, !UPT ;  /* 0x0000000bff0b7290 */ /* 0x000fe400087fe4ff */
[----:B-1----:R-:W-:Y:S01]  /*0080*/  UIADD3 UR8, UP1, UPT, UR16, 0x8, URZ ;  /* 0x0000000810087890 */ /* 0x002fe2000ff3e0ff */
[----:B------:R-:W-:Y:S01]  /*0090*/  IMAD.U32 R2, RZ, RZ, UR10 ;  /* 0x0000000aff027e24 */ /* 0x000fe2000f8e00ff */
[----:B------:R-:W-:Y:S01]  /*00a0*/  UIADD3 UR4, UP3, UPT, UR18, 0x8, URZ ;  /* 0x0000000812047890 */ /* 0x000fe2000ff7e0ff */
[----:B------:R-:W-:Y:S01]  /*00b0*/  IMAD.U32 R14, RZ, RZ, UR6 ;  /* 0x00000006ff0e7e24 */ /* 0x000fe2000f8e00ff */
[----:B--2---:R-:W-:Y:S01]  /*00c0*/  UIADD3 UR12, UP0, UPT, UR12, 0x8, URZ ;  /* 0x000000080c0c7890 */ /* 0x004fe2000ff1e0ff */
[----:B------:R-:W-:Y:S01]  /*00d0*/  IMAD.U32 R3, RZ, RZ, UR11 ;  /* 0x0000000bff037e24 */ /* 0x000fe2000f8e00ff */
[----:B------:R-:W-:Y:S01]  /*00e0*/  UIADD3.X UR7, UPT, UPT, URZ, UR9, URZ, UP2, !UPT ;  /* 0x00000009ff077290 */ /* 0x000fe200097fe4ff */
[----:B------:R-:W-:Y:S01]  /*00f0*/  IMAD.U32 R16, RZ, RZ, UR8 ;  /* 0x00000008ff107e24 */ /* 0x000fe2000f8e00ff */
[----:B------:R-:W-:Y:S01]  /*0100*/  UIADD3.X UR9, UPT, UPT, URZ, UR17, URZ, UP1, !UPT ;  /* 0x00000011ff097290 */ /* 0x000fe20008ffe4ff */
[----:B------:R-:W-:Y:S01]  /*0110*/  MOV R12, UR4 ;  /* 0x00000004000c7c02 */ /* 0x000fe20008000f00 */
[----:B------:R-:W-:Y:S01]  /*0120*/  UIADD3.X UR5, UPT, UPT, URZ, UR19, URZ, UP3, !UPT ;  /* 0x00000013ff057290 */ /* 0x000fe20009ffe4ff */
[----:B------:R-:W-:Y:S01]  /*0130*/  IMAD.U32 R18, RZ, RZ, UR12 ;  /* 0x0000000cff127e24 */ /* 0x000fe2000f8e00ff */
[----:B------:R-:W-:Y:S01]  /*0140*/  UIADD3.X UR13, UPT, UPT, URZ, UR13, URZ, UP0, !UPT ;  /* 0x0000000dff0d7290 */ /* 0x000fe200087fe4ff */
[----:B------:R-:W-:Y:S01]  /*0150*/  IMAD.U32 R15, RZ, RZ, UR7 ;  /* 0x00000007ff0f7e24 */ /* 0x000fe2000f8e00ff */
[----:B------:R-:W-:Y:S01]  /*0160*/  UMOV UR4, URZ ;  /* 0x000000ff00047c82 */ /* 0x000fe20008000000 */
[----:B------:R-:W-:Y:S01]  /*0170*/  IMAD.U32 R17, RZ, RZ, UR9 ;  /* 0x00000009ff117e24 */ /* 0x000fe2000f8e00ff */
[----:B------:R-:W-:-:S02]  /*0180*/  MOV R13, UR5 ;  /* 0x00000005000d7c02 */ /* 0x000fc40008000f00 */
[----:B---3--:R-:W-:-:S07]  /*0190*/  IMAD.U32 R19, RZ, RZ, UR13 ;  /* 0x0000000dff137e24 */ /* 0x008fce000f8e00ff */
.L_x_8:
[----:B------:R-:W2:Y:S04]  /*01a0*/  LDG.E.64 R4, desc[UR14][R18.64+-0x8] ;  /* 0xfffff80e12047981 */ /* 0x000ea8000c1e1b00 */
[----:B0-----:R0:W4:Y:S04]  /*01b0*/  LDG.E.64 R20, desc[UR14][R16.64+-0x8] ;  /* 0xfffff80e10147981 */ /* 0x001128000c1e1b00 */
[----:B------:R0:W4:Y:S04]  /*01c0*/  LDG.E.64 R8, desc[UR14][R12.64+-0x8] ;  /* 0xfffff80e0c087981 */ /* 0x000128000c1e1b00 */
[----:B------:R0:W4:Y:S01]  /*01d0*/  LDG.E.64 R26, desc[UR14][R14.64+-0x8] ;  /* 0xfffff80e0e1a7981 */ /* 0x000122000c1e1b00 */
[----:B------:R-:W1:Y:S01]  /*01e0*/  MUFU.RCP64H R7, 5 ;  /* 0x4014000000077908 */ /* 0x000e620000001800 */
[----:B------:R-:W-:-:S02]  /*01f0*/  IMAD.MOV.U32 R22, RZ, RZ, 0x0 ;  /* 0x00000000ff167424 */ /* 0x000fc400078e00ff */
[----:B------:R-:W-:Y:S02]  /*0200*/  IMAD.MOV.U32 R23, RZ, RZ, 0x40140000 ;  /* 0x40140000ff177424 */ /* 0x000fe400078e00ff */
[----:B------:R-:W-:-:S06]  /*0210*/  IMAD.MOV.U32 R6, RZ, RZ, 0x1 ;  /* 0x00000001ff067424 */ /* 0x000fcc00078e00ff */
[----:B-1----:R-:W-:-:S08]  /*0220*/  DFMA R10, R6, -R22, 1 ;  /* 0x3ff00000060a742b */ /* 0x002fd00000000816 */
[----:B------:R-:W-:-:S08]  /*0230*/  DFMA R10, R10, R10, R10 ;  /* 0x0000000a0a0a722b */ /* 0x000fd0000000000a */
[----:B------:R-:W-:-:S08]  /*0240*/  DFMA R10, R6, R10, R6 ;  /* 0x0000000a060a722b */ /* 0x000fd00000000006 */
[----:B------:R-:W-:-:S08]  /*0250*/  DFMA R6, R10, -R22, 1 ;  /* 0x3ff000000a06742b */ /* 0x000fd00000000816 */
[----:B------:R-:W-:Y:S02]  /*0260*/  DFMA R6, R10, R6, R10 ;  /* 0x000000060a06722b */ /* 0x000fe4000000000a */
[----:B--2---:R-:W-:-:S08]  /*0270*/  DADD R4, R4, -3 ;  /* 0xc008000004047429 */ /* 0x004fd00000000000 */
[----:B------:R-:W-:-:S08]  /*0280*/  DMUL R22, R4, 31 ;  /* 0x403f000004167828 */ /* 0x000fd00000000000 */
[----:B------:R-:W-:Y:S02]  /*0290*/  DMUL R4, R22, R6 ;  /* 0x0000000616047228 */ /* 0x000fe40000000000 */
[----:B------:R-:W-:-:S06]  /*02a0*/  FSETP.GEU.AND P1, PT, |R23|, 6.5827683646048100446e-37, PT ;  /* 0x036000001700780b */ /* 0x000fcc0003f2e200 */
[----:B------:R-:W-:-:S08]  /*02b0*/  DFMA R10, R4, -5, R22 ;  /* 0xc0140000040a782b */ /* 0x000fd00000000016 */
[----:B------:R-:W-:Y:S01]  /*02c0*/  DFMA R4, R6, R10, R4 ;  /* 0x0000000a0604722b */ /* 0x000fe20000000004 */
[----:B------:R-:W-:Y:S01]  /*02d0*/  MOV R10, R2 ;  /* 0x00000002000a7202 */ /* 0x000fe20000000f00 */
[----:B------:R-:W-:-:S08]  /*02e0*/  IMAD.MOV.U32 R11, RZ, RZ, R3 ;  /* 0x000000ffff0b7224 */ /* 0x000fd000078e0003 */
[----:B------:R-:W-:-:S05]  /*02f0*/  FFMA R0, RZ, 2.3125, R5 ;  /* 0x40140000ff007823 */ /* 0x000fca0000000005 */
[----:B------:R-:W-:Y:S01]  /*0300*/  FSETP.GT.AND P0, PT, |R0|, 1.469367938527859385e-39, PT ;  /* 0x001000000000780b */ /* 0x000fe20003f04200 */
[----:B------:R-:W-:-:S12]  /*0310*/  IMAD.MOV.U32 R0, RZ, RZ, RZ ;  /* 0x000000ffff007224 */ /* 0x000fd800078e00ff */
[----:B0-----:R-:W-:Y:S05]  /*0320*/  @P0 BRA P1, `(.L_x_0) ;  /* 0x0000000000180947 */ /* 0x001fea0000800000 */
[----:B------:R-:W-:Y:S01]  /*0330*/  IMAD.MOV.U32 R4, RZ, RZ, R22 ;  /* 0x000000ffff047224 */ /* 0x000fe200078e0016 */
[----:B------:R-:W-:Y:S01]  /*0340*/  MOV R25, 0x40140000 ;  /* 0x4014000000197802 */ /* 0x000fe20000000f00 */
[----:B------:R-:W-:Y:S01]  /*0350*/  IMAD.MOV.U32 R5, RZ, RZ, R23 ;  /* 0x000000ffff057224 */ /* 0x000fe200078e0017 */
[----:B------:R-:W-:-:S07]  /*0360*/  MOV R2, 0x380 ;  /* 0x0000038000027802 */ /* 0x000fce0000000f00 */
[----:B----4-:R-:W-:Y:S05]  /*0370*/  CALL.REL.NOINC `($__internal_0_$__cuda_sm20_div_rn_f64_full) ;  /* 0x0000001000047944 */ /* 0x010fea0003c00000 */
[----:B------:R-:W-:-:S07]  /*0380*/  IMAD.MOV.U32 R5, RZ, RZ, R3 ;  /* 0x000000ffff057224 */ /* 0x000fce00078e0003 */
.L_x_0:
[----:B------:R-:W0:Y:S01]  /*0390*/  MUFU.RCP64H R3, 10 ;  /* 0x4024000000037908 */ /* 0x000e220000001800 */
[----:B------:R-:W-:Y:S01]  /*03a0*/  IMAD.MOV.U32 R22, RZ, RZ, 0x0 ;  /* 0x00000000ff167424 */ /* 0x000fe200078e00ff */
[----:B------:R-:W-:Y:S01]  /*03b0*/  MOV R2, 0x1 ;  /* 0x0000000100027802 */ /* 0x000fe20000000f00 */
[----:B------:R-:W-:-:S06]  /*03c0*/  IMAD.MOV.U32 R23, RZ, RZ, 0x40240000 ;  /* 0x40240000ff177424 */ /* 0x000fcc00078e00ff */
[----:B0-----:R-:W-:-:S08]  /*03d0*/  DFMA R6, R2, -R22, 1 ;  /* 0x3ff000000206742b */ /* 0x001fd00000000816 */
[----:B------:R-:W-:-:S08]  /*03e0*/  DFMA R6, R6, R6, R6 ;  /* 0x000000060606722b */ /* 0x000fd00000000006 */
[----:B------:R-:W-:Y:S02]  /*03f0*/  DFMA R6, R2, R6, R2 ;  /* 0x000000060206722b */ /* 0x000fe40000000002 */
[----:B----4-:R-:W-:-:S06]  /*0400*/  DMUL R2, R20, 31 ;  /* 0x403f000014027828 */ /* 0x010fcc0000000000 */
[----:B------:R-:W-:-:S04]  /*0410*/  DFMA R22, R6, -R22, 1 ;  /* 0x3ff000000616742b */ /* 0x000fc80000000816 */
[----:B------:R-:W-:-:S04]  /*0420*/  FSETP.GEU.AND P1, PT, |R3|, 6.5827683646048100446e-37, PT ;  /* 0x036000000300780b */ /* 0x000fc80003f2e200 */
[----:B------:R-:W-:Y:S01]  /*0430*/  DFMA R22, R6, R22, R6 ;  /* 0x000000160616722b */ /* 0x000fe20000000006 */
[----:B------:R-:W-:Y:S02]  /*0440*/  IMAD.MOV.U32 R7, RZ, RZ, 0x3fe00000 ;  /* 0x3fe00000ff077424 */ /* 0x000fe400078e00ff */
[----:B------:R-:W-:-:S03]  /*0450*/  IMAD.MOV.U32 R6, RZ, RZ, RZ ;  /* 0x000000ffff067224 */ /* 0x000fc600078e00ff */
[----:B------:R-:W-:Y:S02]  /*0460*/  LOP3.LUT R7, R7, 0x80000000, R5, 0xb8, !PT ;  /* 0x8000000007077812 */ /* 0x000fe400078eb805 */
[----:B------:R-:W-:-:S04]  /*0470*/  DMUL R20, R2, R22 ;  /* 0x0000001602147228 */ /* 0x000fc80000000000 */
[----:B------:R-:W-:-:S04]  /*0480*/  DADD.RZ R6, R6, R4 ;  /* 0x0000000006067229 */ /* 0x000fc8000000c004 */
[----:B------:R-:W-:-:S06]  /*0490*/  DFMA R4, R20, -10, R2 ;  /* 0xc02400001404782b */ /* 0x000fcc0000000002 */
[----:B------:R-:W0:Y:S02]  /*04a0*/  FRND.F64.TRUNC R6, R6 ;  /* 0x0000000600067313 */ /* 0x000e24000030d800 */
[----:B------:R-:W-:-:S10]  /*04b0*/  DFMA R4, R22, R4, R20 ;  /* 0x000000041604722b */ /* 0x000fd40000000014 */
[----:B------:R-:W-:Y:S01]  /*04c0*/  FFMA R22, RZ, 2.5625, R5 ;  /* 0x40240000ff167823 */ /* 0x000fe20000000005 */
[----:B0-----:R-:W-:-:S04]  /*04d0*/  DADD R20, R6, 0.5 ;  /* 0x3fe0000006147429 */ /* 0x001fc80000000000 */
[----:B------:R-:W-:-:S04]  /*04e0*/  FSETP.GT.AND P0, PT, |R22|, 1.469367938527859385e-39, PT ;  /* 0x001000001600780b */ /* 0x000fc80003f04200 */
[----:B------:R-:W-:-:S09]  /*04f0*/  DMUL R20, R20, 0.03125 ;  /* 0x3fa0000014147828 */ /* 0x000fd20000000000 */
[----:B------:R-:W-:Y:S05]  /*0500*/  @P0 BRA P1, `(.L_x_1) ;  /* 0x0000000000180947 */ /* 0x000fea0000800000 */
[----:B------:R-:W-:Y:S01]  /*0510*/  IMAD.MOV.U32 R4, RZ, RZ, R2 ;  /* 0x000000ffff047224 */ /* 0x000fe200078e0002 */
[----:B------:R-:W-:Y:S01]  /*0520*/  MOV R5, R3 ;  /* 0x0000000300057202 */ /* 0x000fe20000000f00 */
[----:B------:R-:W-:Y:S01]  /*0530*/  IMAD.MOV.U32 R25, RZ, RZ, 0x40240000 ;  /* 0x40240000ff197424 */ /* 0x000fe200078e00ff */
[----:B------:R-:W-:-:S07]  /*0540*/  MOV R2, 0x560 ;  /* 0x0000056000027802 */ /* 0x000fce0000000f00 */
[----:B------:R-:W-:Y:S05]  /*0550*/  CALL.REL.NOINC `($__internal_0_$__cuda_sm20_div_rn_f64_full) ;  /* 0x0000000c008c7944 */ /* 0x000fea0003c00000 */
[----:B------:R-:W-:-:S07]  /*0560*/  IMAD.MOV.U32 R5, RZ, RZ, R3 ;  /* 0x000000ffff057224 */ /* 0x000fce00078e0003 */
.L_x_1:
[----:B------:R-:W0:Y:S01]  /*0570*/  MUFU.RCP64H R3, 13 ;  /* 0x402a000000037908 */ /* 0x000e220000001800 */
[----:B------:R-:W-:Y:S01]  /*0580*/  IMAD.MOV.U32 R22, RZ, RZ, 0x0 ;  /* 0x00000000ff167424 */ /* 0x000fe200078e00ff */
[----:B------:R-:W-:Y:S01]  /*0590*/  MOV R23, 0x402a0000 ;  /* 0x402a000000177802 */ /* 0x000fe20000000f00 */
[----:B------:R-:W-:-:S06]  /*05a0*/  IMAD.MOV.U32 R2, RZ, RZ, 0x1 ;  /* 0x00000001ff027424 */ /* 0x000fcc00078e00ff */
[----:B0-----:R-:W-:-:S08]  /*05b0*/  DFMA R6, R2, -R22, 1 ;  /* 0x3ff000000206742b */ /* 0x001fd00000000816 */
[----:B------:R-:W-:-:S08]  /*05c0*/  DFMA R6, R6, R6, R6 ;  /* 0x000000060606722b */ /* 0x000fd00000000006 */
[----:B------:R-:W-:Y:S02]  /*05d0*/  DFMA R6, R2, R6, R2 ;  /* 0x000000060206722b */ /* 0x000fe40000000002 */
[----:B------:R-:W-:-:S06]  /*05e0*/  DADD R2, R26, -2 ;  /* 0xc00000001a027429 */ /* 0x000fcc0000000000 */
[----:B------:R-:W-:Y:S02]  /*05f0*/  DFMA R22, R6, -R22, 1 ;  /* 0x3ff000000616742b */ /* 0x000fe40000000816 */
[----:B------:R-:W-:-:S06]  /*0600*/  DMUL R2, R2, 31 ;  /* 0x403f000002027828 */ /* 0x000fcc0000000000 */
[----:B------:R-:W-:Y:S01]  /*0610*/  DFMA R22, R6, R22, R6 ;  /* 0x000000160616722b */ /* 0x000fe20000000006 */
[----:B------:R-:W-:Y:S02]  /*0620*/  IMAD.MOV.U32 R7, RZ, RZ, 0x3fe00000 ;  /* 0x3fe00000ff077424 */ /* 0x000fe400078e00ff */
[----:B------:R-:W-:Y:S01]  /*0630*/  IMAD.MOV.U32 R6, RZ, RZ, RZ ;  /* 0x000000ffff067224 */ /* 0x000fe200078e00ff */
[----:B------:R-:W-:Y:S02]  /*0640*/  FSETP.GEU.AND P1, PT, |R3|, 6.5827683646048100446e-37, PT ;  /* 0x036000000300780b */ /* 0x000fe40003f2e200 */
[----:B------:R-:W-:Y:S02]  /*0650*/  LOP3.LUT R7, R7, 0x80000000, R5, 0xb8, !PT ;  /* 0x8000000007077812 */ /* 0x000fe400078eb805 */
[----:B------:R-:W-:-:S04]  /*0660*/  DMUL R24, R2, R22 ;  /* 0x0000001602187228 */ /* 0x000fc80000000000 */
[----:B------:R-:W-:-:S04]  /*0670*/  DADD.RZ R6, R6, R4 ;  /* 0x0000000006067229 */ /* 0x000fc8000000c004 */
[----:B------:R-:W-:-:S06]  /*0680*/  DFMA R4, R24, -13, R2 ;  /* 0xc02a00001804782b */ /* 0x000fcc0000000002 */
[----:B------:R-:W0:Y:S02]  /*0690*/  FRND.F64.TRUNC R6, R6 ;  /* 0x0000000600067313 */ /* 0x000e24000030d800 */
[----:B------:R-:W-:-:S10]  /*06a0*/  DFMA R4, R22, R4, R24 ;  /* 0x000000041604722b */ /* 0x000fd40000000018 */
[----:B------:R-:W-:Y:S01]  /*06b0*/  FFMA R22, RZ, 2.65625, R5 ;  /* 0x402a0000ff167823 */ /* 0x000fe20000000005 */
[----:B0-----:R-:W-:-:S04]  /*06c0*/  DADD R26, R6, 0.5 ;  /* 0x3fe00000061a7429 */ /* 0x001fc80000000000 */
[----:B------:R-:W-:-:S04]  /*06d0*/  FSETP.GT.AND P0, PT, |R22|, 1.469367938527859385e-39, PT ;  /* 0x001000001600780b */ /* 0x000fc80003f04200 */
[----:B------:R-:W-:-:S09]  /*06e0*/  DMUL R26, R26, 0.03125 ;  /* 0x3fa000001a1a7828 */ /* 0x000fd20000000000 */
[----:B------:R-:W-:Y:S05]  /*06f0*/  @P0 BRA P1, `(.L_x_2) ;  /* 0x0000000000180947 */ /* 0x000fea0000800000 */
[----:B------:R-:W-:Y:S01]  /*0700*/  MOV R4, R2 ;  /* 0x0000000200047202 */ /* 0x000fe20000000f00 */
[----:B------:R-:W-:Y:S01]  /*0710*/  IMAD.MOV.U32 R5, RZ, RZ, R3 ;  /* 0x000000ffff057224 */ /* 0x000fe200078e0003 */
[----:B------:R-:W-:Y:S01]  /*0720*/  MOV R2, 0x750 ;  /* 0x0000075000027802 */ /* 0x000fe20000000f00 */
[----:B------:R-:W-:-:S07]  /*0730*/  IMAD.MOV.U32 R25, RZ, RZ, 0x402a0000 ;  /* 0x402a0000ff197424 */ /* 0x000fce00078e00ff */
[----:B------:R-:W-:Y:S05]  /*0740*/  CALL.REL.NOINC `($__internal_0_$__cuda_sm20_div_rn_f64_full) ;  /* 0x0000000c00107944 */ /* 0x000fea0003c00000 */
[----:B------:R-:W-:-:S07]  /*0750*/  IMAD.MOV.U32 R5, RZ, RZ, R3 ;  /* 0x000000ffff057224 */ /* 0x000fce00078e0003 */
.L_x_2:
[----:B------:R-:W0:Y:S01]  /*0760*/  MUFU.RCP64H R3, 15 ;  /* 0x402e000000037908 */ /* 0x000e220000001800 */
[----:B------:R-:W-:Y:S01]  /*0770*/  MOV R22, 0x0 ;  /* 0x0000000000167802 */ /* 0x000fe20000000f00 */
[----:B------:R-:W-:Y:S02]  /*0780*/  IMAD.MOV.U32 R23, RZ, RZ, 0x402e0000 ;  /* 0x402e0000ff177424 */ /* 0x000fe400078e00ff */
        /* <DEDUP_REMOVED lines=8> */
[----:B------:R-:W-:Y:S01]  /*0810*/  IMAD.MOV.U32 R7, RZ, RZ, 0x3fe00000 ;  /* 0x3fe00000ff077424 */ /* 0x000fe200078e00ff */
[----:B------:R-:W-:Y:S02]  /*0820*/  MOV R6, RZ ;  /* 0x000000ff00067202 */ /* 0x000fe40000000f00 */
[----:B------:R-:W-:Y:S02]  /*0830*/  FSETP.GEU.AND P1, PT, |R3|, 6.5827683646048100446e-37, PT ;  /* 0x036000000300780b */ /* 0x000fe40003f2e200 */
[----:B------:R-:W-:Y:S02]  /*0840*/  LOP3.LUT R7, R7, 0x80000000, R5, 0xb8, !PT ;  /* 0x8000000007077812 */ /* 0x000fe400078eb805 */
[----:B------:R-:W-:-:S04]  /*0850*/  DMUL R22, R2, R8 ;  /* 0x0000000802167228 */ /* 0x000fc80000000000 */
[----:B------:R-:W-:-:S04]  /*0860*/  DADD.RZ R6, R6, R4 ;  /* 0x0000000006067229 */ /* 0x000fc8000000c004 */
[----:B------:R-:W-:-:S06]  /*0870*/  DFMA R24, R22, -15, R2 ;  /* 0xc02e00001618782b */ /* 0x000fcc0000000002 */
[----:B------:R-:W0:Y:S02]  /*0880*/  FRND.F64.TRUNC R6, R6 ;  /* 0x0000000600067313 */ /* 0x000e24000030d800 */
[----:B------:R-:W-:-:S10]  /*0890*/  DFMA R4, R8, R24, R22 ;  /* 0x000000180804722b */ /* 0x000fd40000000016 */
[----:B------:R-:W-:-:S05]  /*08a0*/  FFMA R8, RZ, 2.71875, R5 ;  /* 0x402e0000ff087823 */ /* 0x000fca0000000005 */
[----:B------:R-:W-:Y:S01]  /*08b0*/  FSETP.GT.AND P0, PT, |R8|, 1.469367938527859385e-39, PT ;  /* 0x001000000800780b */ /* 0x000fe20003f04200 */
[----:B0-----:R-:W-:-:S12]  /*08c0*/  DADD R8, R6, 0.5 ;  /* 0x3fe0000006087429 */ /* 0x001fd80000000000 */
[----:B------:R-:W-:Y:S05]  /*08d0*/  @P0 BRA P1, `(.L_x_3) ;  /* 0x0000000000180947 */ /* 0x000fea0000800000 */
[----:B------:R-:W-:Y:S01]  /*08e0*/  IMAD.MOV.U32 R4, RZ, RZ, R2 ;  /* 0x000000ffff047224 */ /* 0x000fe200078e0002 */
[----:B------:R-:W-:Y:S01]  /*08f0*/  MOV R2, 0x930 ;  /* 0x0000093000027802 */ /* 0x000fe20000000f00 */
[----:B------:R-:W-:Y:S02]  /*0900*/  IMAD.MOV.U32 R5, RZ, RZ, R3 ;  /* 0x000000ffff057224 */ /* 0x000fe400078e0003 */
[----:B------:R-:W-:-:S07]  /*0910*/  IMAD.MOV.U32 R25, RZ, RZ, 0x402e0000 ;  /* 0x402e0000ff197424 */ /* 0x000fce00078e00ff */
[----:B------:R-:W-:Y:S05]  /*0920*/  CALL.REL.NOINC `($__internal_0_$__cuda_sm20_div_rn_f64_full) ;  /* 0x0000000800987944 */ /* 0x000fea0003c00000 */
[----:B------:R-:W-:-:S07]  /*0930*/  MOV R5, R3 ;  /* 0x0000000300057202 */ /* 0x000fce0000000f00 */
.L_x_3:
[----:B------:R-:W-:Y:S01]  /*0940*/  IMAD.MOV.U32 R3, RZ, RZ, 0x3fe00000 ;  /* 0x3fe00000ff037424 */ /* 0x000fe200078e00ff */
[----:B------:R-:W0:Y:S01]  /*0950*/  LDCU UR6, c[0x0][0x380] ;  /* 0x00007000ff0677ac */ /* 0x000e220008000800 */
[----:B------:R-:W-:Y:S01]  /*0960*/  IMAD.MOV.U32 R2, RZ, RZ, RZ ;  /* 0x000000ffff027224 */ /* 0x000fe200078e00ff */
[----:B------:R-:W-:Y:S01]  /*0970*/  F2F.F32.F64 R6, R20 ;  /* 0x0000001400067310 */ /* 0x000fe20000301000 */
[----:B------:R-:W-:Y:S01]  /*0980*/  IMAD.MOV.U32 R7, RZ, RZ, -0x3e000000 ;  /* 0xc2000000ff077424 */ /* 0x000fe200078e00ff */
[----:B------:R-:W-:Y:S01]  /*0990*/  LOP3.LUT R3, R3, 0x80000000, R5, 0xb8, !PT ;  /* 0x8000000003037812 */ /* 0x000fe200078eb805 */
[----:B------:R-:W-:-:S05]  /*09a0*/  UMOV UR7, URZ ;  /* 0x000000ff00077c82 */ /* 0x000fca0008000000 */
[----:B------:R-:W-:Y:S01]  /*09b0*/  DADD.RZ R2, R2, R4 ;  /* 0x0000000002027229 */ /* 0x000fe2000000c004 */
[----:B------:R-:W-:Y:S09]  /*09c0*/  F2F.F32.F64 R5, R26 ;  /* 0x0000001a00057310 */ /* 0x000ff20000301000 */
[----:B------:R-:W1:Y:S02]  /*09d0*/  FRND.F64.TRUNC R2, R2 ;  /* 0x0000000200027313 */ /* 0x000e64000030d800 */
[----:B-1----:R-:W-:-:S08]  /*09e0*/  DFMA R8, R2, 32, R8 ;  /* 0x404000000208782b */ /* 0x002fd00000000008 */
[----:B------:R-:W-:-:S06]  /*09f0*/  DMUL R8, R8, 0.0009765625 ;  /* 0x3f50000008087828 */ /* 0x000fcc0000000000 */
[----:B------:R-:W0:Y:S02]  /*0a00*/  F2F.F32.F64 R4, R8 ;  /* 0x0000000800047310 */ /* 0x000e240000301000 */
[----:B0-----:R-:W5:Y:S06]  /*0a10*/  TEX.LL RZ, R6, R4, R7, UR6, 3D, 0x1 ;  /* 0x48ff060704067f60 */ /* 0x001f6c00089e01ff */
[----:B------:R-:W0:Y:S01]  /*0a20*/  MUFU.RCP64H R23, 5 ;  /* 0x4014000000177908 */ /* 0x000e220000001800 */
[----:B------:R-:W-:Y:S01]  /*0a30*/  MOV R24, 0x0 ;  /* 0x0000000000187802 */ /* 0x000fe20000000f00 */
[----:B------:R-:W-:-:S02]  /*0a40*/  IMAD.MOV.U32 R25, RZ, RZ, 0x40140000 ;  /* 0x40140000ff197424 */ /* 0x000fc400078e00ff */
[----:B------:R-:W-:-:S06]  /*0a50*/  IMAD.MOV.U32 R22, RZ, RZ, 0x1 ;  /* 0x00000001ff167424 */ /* 0x000fcc00078e00ff */
[----:B0-----:R-:W-:-:S08]  /*0a60*/  DFMA R2, R22, -R24, 1 ;  /* 0x3ff000001602742b */ /* 0x001fd00000000818 */
[----:B------:R-:W-:-:S08]  /*0a70*/  DFMA R2, R2, R2, R2 ;  /* 0x000000020202722b */ /* 0x000fd00000000002 */
[----:B------:R-:W-:-:S08]  /*0a80*/  DFMA R22, R22, R2, R22 ;  /* 0x000000021616722b */ /* 0x000fd00000000016 */
[----:B------:R-:W-:-:S08]  /*0a90*/  DFMA R24, R22, -R24, 1 ;  /* 0x3ff000001618742b */ /* 0x000fd00000000818 */
[----:B------:R-:W-:Y:S01]  /*0aa0*/  DFMA R24, R22, R24, R22 ;  /* 0x000000181618722b */ /* 0x000fe20000000016 */
[----:B-----5:R-:W0:Y:S02]  /*0ab0*/  F2F.F64.F32 R2, R6 ;  /* 0x0000000600027310 */ /* 0x020e240000201800 */
[----:B0-----:R0:W-:Y:S04]  /*0ac0*/  STG.E.64 desc[UR14][R10.64+-0x8], R2 ;  /* 0xfffff8020a007986 */ /* 0x0011e8000c101b0e */
[----:B------:R-:W2:Y:S04]  /*0ad0*/  LDG.E.64 R4, desc[UR14][R18.64] ;  /* 0x0000000e12047981 */ /* 0x000ea8000c1e1b00 */
[----:B------:R0:W4:Y:S04]  /*0ae0*/  LDG.E.64 R20, desc[UR14][R16.64] ;  /* 0x0000000e10147981 */ /* 0x000128000c1e1b00 */
[----:B------:R0:W4:Y:S04]  /*0af0*/  LDG.E.64 R8, desc[UR14][R12.64] ;  /* 0x0000000e0c087981 */ /* 0x000128000c1e1b00 */
[----:B------:R0:W4:Y:S01]  /*0b00*/  LDG.E.64 R26, desc[UR14][R14.64] ;  /* 0x0000000e0e1a7981 */ /* 0x000122000c1e1b00 */
[----:B--2---:R-:W-:-:S08]  /*0b10*/  DADD R4, R4, -3 ;  /* 0xc008000004047429 */ /* 0x004fd00000000000 */
[----:B------:R-:W-:-:S08]  /*0b20*/  DMUL R22, R4, 31 ;  /* 0x403f000004167828 */ /* 0x000fd00000000000 */
[----:B------:R-:W-:Y:S02]  /*0b30*/  DMUL R4, R24, R22 ;  /* 0x0000001618047228 */ /* 0x000fe40000000000 */
[----:B------:R-:W-:-:S06]  /*0b40*/  FSETP.GEU.AND P1, PT, |R23|, 6.5827683646048100446e-37, PT ;  /* 0x036000001700780b */ /* 0x000fcc0003f2e200 */
[----:B------:R-:W-:-:S08]  /*0b50*/  DFMA R6, R4, -5, R22 ;  /* 0xc01400000406782b */ /* 0x000fd00000000016 */
[----:B------:R-:W-:-:S10]  /*0b60*/  DFMA R4, R24, R6, R4 ;  /* 0x000000061804722b */ /* 0x000fd40000000004 */
[----:B------:R-:W-:-:S05]  /*0b70*/  FFMA R6, RZ, 2.3125, R5 ;  /* 0x40140000ff067823 */ /* 0x000fca0000000005 */
[----:B------:R-:W-:-:S13]  /*0b80*/  FSETP.GT.AND P0, PT, |R6|, 1.469367938527859385e-39, PT ;  /* 0x001000000600780b */ /* 0x000fda0003f04200 */
[----:B0-----:R-:W-:Y:S05]  /*0b90*/  @P0 BRA P1, `(.L_x_4) ;  /* 0x0000000000180947 */ /* 0x001fea0000800000 */
[----:B------:R-:W-:Y:S01]  /*0ba0*/  IMAD.MOV.U32 R4, RZ, RZ, R22 ;  /* 0x000000ffff047224 */ /* 0x000fe200078e0016 */
[----:B------:R-:W-:Y:S01]  /*0bb0*/  MOV R5, R23 ;  /* 0x0000001700057202 */ /* 0x000fe20000000f00 */
[----:B------:R-:W-:Y:S01]  /*0bc0*/  IMAD.MOV.U32 R25, RZ, RZ, 0x40140000 ;  /* 0x40140000ff197424 */ /* 0x000fe200078e00ff */
[----:B------:R-:W-:-:S07]  /*0bd0*/  MOV R2, 0xbf0 ;  /* 0x00000bf000027802 */ /* 0x000fce0000000f00 */
[----:B----4-:R-:W-:Y:S05]  /*0be0*/  CALL.REL.NOINC `($__internal_0_$__cuda_sm20_div_rn_f64_full) ;  /* 0x0000000400e87944 */ /* 0x010fea0003c00000 */
[----:B------:R-:W-:-:S07]  /*0bf0*/  IMAD.MOV.U32 R5, RZ, RZ, R3 ;  /* 0x000000ffff057224 */ /* 0x000fce00078e0003 */
.L_x_4:
        /* <DEDUP_REMOVED lines=30> */
.L_x_5:
        /* <DEDUP_REMOVED lines=25> */
[----:B------:R-:W-:Y:S01]  /*0f70*/  IMAD.MOV.U32 R4, RZ, RZ, R2 ;  /* 0x000000ffff047224 */ /* 0x000fe200078e0002 */
[----:B------:R-:W-:Y:S01]  /*0f80*/  MOV R2, 0xfc0 ;  /* 0x00000fc000027802 */ /* 0x000fe20000000f00 */
[----:B------:R-:W-:Y:S02]  /*0f90*/  IMAD.MOV.U32 R5, RZ, RZ, R3 ;  /* 0x000000ffff057224 */ /* 0x000fe400078e0003 */
[----:B------:R-:W-:-:S07]  /*0fa0*/  IMAD.MOV.U32 R25, RZ, RZ, 0x402a0000 ;  /* 0x402a0000ff197424 */ /* 0x000fce00078e00ff */
[----:B------:R-:W-:Y:S05]  /*0fb0*/  CALL.REL.NOINC `($__internal_0_$__cuda_sm20_div_rn_f64_full) ;  /* 0x0000000000f47944 */ /* 0x000fea0003c00000 */
[----:B------:R-:W-:-:S07]  /*0fc0*/  MOV R5, R3 ;  /* 0x0000000300057202 */ /* 0x000fce0000000f00 */
.L_x_6:
[----:B------:R-:W0:Y:S01]  /*0fd0*/  MUFU.RCP64H R3, 15 ;  /* 0x402e000000037908 */ /* 0x000e220000001800 */
[----:B------:R-:W-:Y:S02]  /*0fe0*/  IMAD.MOV.U32 R6, RZ, RZ, 0x0 ;  /* 0x00000000ff067424 */ /* 0x000fe400078e00ff */
        /* <DEDUP_REMOVED lines=9> */
[----:B------:R-:W-:Y:S01]  /*1080*/  MOV R7, 0x3fe00000 ;  /* 0x3fe0000000077802 */ /* 0x000fe20000000f00 */
[----:B------:R-:W-:Y:S02]  /*1090*/  IMAD.MOV.U32 R6, RZ, RZ, RZ ;  /* 0x000000ffff067224 */ /* 0x000fe400078e00ff */
        /* <DEDUP_REMOVED lines=13> */
[----:B------:R-:W-:Y:S01]  /*1170*/  IMAD.MOV.U32 R5, RZ, RZ, R3 ;  /* 0x000000ffff057224 */ /* 0x000fe200078e0003 */
[----:B------:R-:W-:-:S07]  /*1180*/  MOV R2, 0x11a0 ;  /* 0x000011a000027802 */ /* 0x000fce0000000f00 */
[----:B------:R-:W-:Y:S05]  /*1190*/  CALL.REL.NOINC `($__internal_0_$__cuda_sm20_div_rn_f64_full) ;  /* 0x00000000007c7944 */ /* 0x000fea0003c00000 */
[----:B------:R-:W-:-:S07]  /*11a0*/  IMAD.MOV.U32 R5, RZ, RZ, R3 ;  /* 0x000000ffff057224 */ /* 0x000fce00078e0003 */
.L_x_7:
[----:B------:R-:W-:Y:S01]  /*11b0*/  IMAD.MOV.U32 R3, RZ, RZ, 0x3fe00000 ;  /* 0x3fe00000ff037424 */ /* 0x000fe200078e00ff */
[----:B------:R-:W0:Y:S01]  /*11c0*/  LDCU UR6, c[0x0][0x380] ;  /* 0x00007000ff0677ac */ /* 0x000e220008000800 */
[----:B------:R-:W-:Y:S01]  /*11d0*/  IMAD.MOV.U32 R2, RZ, RZ, RZ ;  /* 0x000000ffff027224 */ /* 0x000fe200078e00ff */
[----:B------:R-:W-:Y:S01]  /*11e0*/  F2F.F32.F64 R6, R20 ;  /* 0x0000001400067310 */ /* 0x000fe20000301000 */
[----:B------:R-:W-:Y:S01]  /*11f0*/  MOV R7, 0xc2000000 ;  /* 0xc200000000077802 */ /* 0x000fe20000000f00 */
[----:B------:R-:W-:Y:S01]  /*1200*/  UMOV UR7, URZ ;  /* 0x000000ff00077c82 */ /* 0x000fe20008000000 */
[----:B------:R-:W-:-:S06]  /*1210*/  LOP3.LUT R3, R3, 0x80000000, R5, 0xb8, !PT ;  /* 0x8000000003037812 */ /* 0x000fcc00078eb805 */
[----:B------:R-:W-:Y:S01]  /*1220*/  DADD.RZ R2, R2, R4 ;  /* 0x0000000002027229 */ /* 0x000fe2000000c004 */
[----:B------:R-:W-:Y:S09]  /*1230*/  F2F.F32.F64 R5, R26 ;  /* 0x0000001a00057310 */ /* 0x000ff20000301000 */
[----:B------:R-:W1:Y:S02]  /*1240*/  FRND.F64.TRUNC R2, R2 ;  /* 0x0000000200027313 */ /* 0x000e64000030d800 */
[----:B-1----:R-:W-:-:S08]  /*1250*/  DFMA R8, R2, 32, R8 ;  /* 0x404000000208782b */ /* 0x002fd00000000008 */
[----:B------:R-:W-:-:S06]  /*1260*/  DMUL R8, R8, 0.0009765625 ;  /* 0x3f50000008087828 */ /* 0x000fcc0000000000 */
[----:B------:R-:W0:Y:S02]  /*1270*/  F2F.F32.F64 R4, R8 ;  /* 0x0000000800047310 */ /* 0x000e240000301000 */
[----:B0-----:R-:W5:Y:S01]  /*1280*/  TEX.LL RZ, R4, R4, R7, UR6, 3D, 0x1 ;  /* 0x48ff060704047f60 */ /* 0x001f6200089e01ff */
[----:B------:R-:W-:Y:S01]  /*1290*/  UIADD3 UR4, UPT, UPT, UR4, 0x2, URZ ;  /* 0x0000000204047890 */ /* 0x000fe2000fffe0ff */
[----:B------:R-:W-:Y:S02]  /*12a0*/  IADD3 R18, P0, PT, R18, 0x10, RZ ;  /* 0x0000001012127810 */ /* 0x000fe40007f1e0ff */
[----:B------:R-:W-:Y:S01]  /*12b0*/  IADD3 R2, P1, PT, R10, 0x10, RZ ;  /* 0x000000100a027810 */ /* 0x000fe20007f3e0ff */
[----:B------:R-:W-:Y:S01]  /*12c0*/  UISETP.NE.AND UP0, UPT, UR4, 0x8400, UPT ;  /* 0x000084000400788c */ /* 0x000fe2000bf05270 */
[----:B------:R-:W-:Y:S01]  /*12d0*/  IADD3 R16, P2, PT, R16, 0x10, RZ ;  /* 0x0000001010107810 */ /* 0x000fe20007f5e0ff */
[----:B------:R-:W-:Y:S01]  /*12e0*/  IMAD.X R19, RZ, RZ, R19, P0 ;  /* 0x000000ffff137224 */ /* 0x000fe200000e0613 */
[----:B------:R-:W-:Y:S01]  /*12f0*/  IADD3 R12, P4, PT, R12, 0x10, RZ ;  /* 0x000000100c0c7810 */ /* 0x000fe20007f9e0ff */
[----:B------:R-:W-:Y:S01]  /*1300*/  IMAD.X R3, RZ, RZ, R11, P1 ;  /* 0x000000ffff037224 */ /* 0x000fe200008e060b */
[----:B------:R-:W-:Y:S01]  /*1310*/  IADD3 R14, P3, PT, R14, 0x10, RZ ;  /* 0x000000100e0e7810 */ /* 0x000fe20007f7e0ff */
[----:B------:R-:W-:-:S02]  /*1320*/  IMAD.X R17, RZ, RZ, R17, P2 ;  /* 0x000000ffff117224 */ /* 0x000fc400010e0611 */
[----:B------:R-:W-:Y:S01]  /*1330*/  IMAD.X R13, RZ, RZ, R13, P4 ;  /* 0x000000ffff0d7224 */ /* 0x000fe200020e060d */
[----:B------:R-:W-:Y:S01]  /*1340*/  IADD3.X R15, PT, PT, RZ, R15, RZ, P3, !PT ;  /* 0x0000000fff0f7210 */ /* 0x000fe20001ffe4ff */
[----:B-----5:R-:W0:Y:S02]  /*1350*/  F2F.F64.F32 R22, R4 ;  /* 0x0000000400167310 */ /* 0x020e240000201800 */
[----:B0-----:R0:W-:Y:S01]  /*1360*/  STG.E.64 desc[UR14][R10.64], R22 ;  /* 0x000000160a007986 */ /* 0x0011e2000c101b0e */
[----:B------:R-:W-:Y:S05]  /*1370*/  BRA.U UP0, `(.L_x_8) ;  /* 0xffffffed00887547 */ /* 0x000fea000b83ffff */
[----:B------:R-:W-:Y:S05]  /*1380*/  EXIT ;  /* 0x000000000000794d */ /* 0x000fea0003800000 */
        .weak           $__internal_0_$__cuda_sm20_div_rn_f64_full
        .type           $__internal_0_$__cuda_sm20_div_rn_f64_full,@function
        .size           $__internal_0_$__cuda_sm20_div_rn_f64_full,(.L_x_16 - $__internal_0_$__cuda_sm20_div_rn_f64_full)
$__internal_0_$__cuda_sm20_div_rn_f64_full:
[C---:B------:R-:W-:Y:S01]  /*1390*/  FSETP.GEU.AND P0, PT, |R25|.reuse, 1.469367938527859385e-39, PT ;  /* 0x001000001900780b */ /* 0x040fe20003f0e200 */
[----:B------:R-:W-:Y:S01]  /*13a0*/  IMAD.MOV.U32 R24, RZ, RZ, R0 ;  /* 0x000000ffff187224 */ /* 0x000fe200078e0000 */
[----:B------:R-:W-:Y:S01]  /*13b0*/  LOP3.LUT R22, R25, 0x800fffff, RZ, 0xc0, !PT ;  /* 0x800fffff19167812 */ /* 0x000fe200078ec0ff */
[----:B------:R-:W-:Y:S01]  /*13c0*/  IMAD.MOV.U32 R33, RZ, RZ, R5 ;  /* 0x000000ffff217224 */ /* 0x000fe200078e0005 */
[----:B------:R-:W-:Y:S01]  /*13d0*/  MOV R6, 0x1 ;  /* 0x0000000100067802 */ /* 0x000fe20000000f00 */
[----:B------:R-:W-:Y:S01]  /*13e0*/  IMAD.MOV.U32 R32, RZ, RZ, R4 ;  /* 0x000000ffff207224 */ /* 0x000fe200078e0004 */
[----:B------:R-:W-:Y:S01]  /*13f0*/  LOP3.LUT R23, R22, 0x3ff00000, RZ, 0xfc, !PT ;  /* 0x3ff0000016177812 */ /* 0x000fe200078efcff */
[----:B------:R-:W-:Y:S01]  /*1400*/  IMAD.MOV.U32 R22, RZ, RZ, R0 ;  /* 0x000000ffff167224 */ /* 0x000fe200078e0000 */
[----:B------:R-:W-:Y:S01]  /*1410*/  LOP3.LUT R3, R33, 0x7ff00000, RZ, 0xc0, !PT ;  /* 0x7ff0000021037812 */ /* 0x000fe200078ec0ff */
[----:B------:R-:W-:Y:S02]  /*1420*/  IMAD.MOV.U32 R4, RZ, RZ, 0x1ca00000 ;  /* 0x1ca00000ff047424 */ /* 0x000fe400078e00ff */
[----:B------:R-:W-:-:S02]  /*1430*/  IMAD.MOV.U32 R30, RZ, RZ, R32 ;  /* 0x000000ffff1e7224 */ /* 0x000fc400078e0020 */
[----:B------:R-:W-:-:S06]  /*1440*/  @!P0 DMUL R22, R24, 8.98846567431157953865e+307 ;  /* 0x7fe0000018168828 */ /* 0x000fcc0000000000 */
[----:B------:R-:W0:Y:S02]  /*1450*/  MUFU.RCP64H R7, R23 ;  /* 0x0000001700077308 */ /* 0x000e240000001800 */
[----:B0-----:R-:W-:-:S08]  /*1460*/  DFMA R34, R6, -R22, 1 ;  /* 0x3ff000000622742b */ /* 0x001fd00000000816 */
[----:B------:R-:W-:-:S08]  /*1470*/  DFMA R34, R34, R34, R34 ;  /* 0x000000222222722b */ /* 0x000fd00000000022 */
[----:B------:R-:W-:Y:S01]  /*1480*/  DFMA R34, R6, R34, R6 ;  /* 0x000000220622722b */ /* 0x000fe20000000006 */
[----:B------:R-:W-:-:S04]  /*1490*/  LOP3.LUT R6, R25, 0x7ff00000, RZ, 0xc0, !PT ;  /* 0x7ff0000019067812 */ /* 0x000fc800078ec0ff */
[----:B------:R-:W-:-:S03]  /*14a0*/  ISETP.GE.U32.AND P1, PT, R3, R6, PT ;  /* 0x000000060300720c */ /* 0x000fc60003f26070 */
[----:B------:R-:W-:Y:S01]  /*14b0*/  DFMA R28, R34, -R22, 1 ;  /* 0x3ff00000221c742b */ /* 0x000fe20000000816 */
[----:B------:R-:W-:Y:S02]  /*14c0*/  SEL R5, R4, 0x63400000, !P1 ;  /* 0x6340000004057807 */ /* 0x000fe40004800000 */
[----:B------:R-:W-:Y:S02]  /*14d0*/  FSETP.GEU.AND P1, PT, |R33|, 1.469367938527859385e-39, PT ;  /* 0x001000002100780b */ /* 0x000fe40003f2e200 */
[----:B------:R-:W-:-:S03]  /*14e0*/  LOP3.LUT R31, R5, 0x800fffff, R33, 0xf8, !PT ;  /* 0x800fffff051f7812 */ /* 0x000fc600078ef821 */
[----:B------:R-:W-:Y:S01]  /*14f0*/  DFMA R34, R34, R28, R34 ;  /* 0x0000001c2222722b */ /* 0x000fe20000000022 */
[----:B------:R-:W-:-:S07]  /*1500*/  MOV R5, R3 ;  /* 0x0000000300057202 */ /* 0x000fce0000000f00 */
[----:B------:R-:W-:Y:S05]  /*1510*/  @P1 BRA `(.L_x_9) ;  /* 0x0000000000201947 */ /* 0x000fea0003800000 */
[----:B------:R-:W-:-:S04]  /*1520*/  LOP3.LUT R28, R25, 0x7ff00000, RZ, 0xc0, !PT ;  /* 0x7ff00000191c7812 */ /* 0x000fc800078ec0ff */
[----:B------:R-:W-:Y:S01]  /*1530*/  ISETP.GE.U32.AND P1, PT, R3, R28, PT ;  /* 0x0000001c0300720c */ /* 0x000fe20003f26070 */
[----:B------:R-:W-:-:S03]  /*1540*/  IMAD.MOV.U32 R28, RZ, RZ, RZ ;  /* 0x000000ffff1c7224 */ /* 0x000fc600078e00ff */
[----:B------:R-:W-:-:S04]  /*1550*/  SEL R5, R4, 0x63400000, !P1 ;  /* 0x6340000004057807 */ /* 0x000fc80004800000 */
[----:B------:R-:W-:-:S04]  /*1560*/  LOP3.LUT R5, R5, 0x80000000, R33, 0xf8, !PT ;  /* 0x8000000005057812 */ /* 0x000fc800078ef821 */
[----:B------:R-:W-:-:S06]  /*1570*/  LOP3.LUT R29, R5, 0x100000, RZ, 0xfc, !PT ;  /* 0x00100000051d7812 */ /* 0x000fcc00078efcff */
[----:B------:R-:W-:-:S10]  /*1580*/  DFMA R30, R30, 2, -R28 ;  /* 0x400000001e1e782b */ /* 0x000fd4000000081c */
[----:B------:R-:W-:-:S07]  /*1590*/  LOP3.LUT R5, R31, 0x7ff00000, RZ, 0xc0, !PT ;  /* 0x7ff000001f057812 */ /* 0x000fce00078ec0ff */
.L_x_9:
[----:B------:R-:W-:Y:S01]  /*15a0*/  VIADD R7, R5, 0xffffffff ;  /* 0xffffffff05077836 */ /* 0x000fe20000000000 */
[----:B------:R-:W-:Y:S01]  /*15b0*/  @!P0 LOP3.LUT R6, R23, 0x7ff00000, RZ, 0xc0, !PT ;  /* 0x7ff0000017068812 */ /* 0x000fe200078ec0ff */
[----:B------:R-:W-:-:S03]  /*15c0*/  DMUL R36, R34, R30 ;  /* 0x0000001e22247228 */ /* 0x000fc60000000000 */
[----:B------:R-:W-:Y:S02]  /*15d0*/  ISETP.GT.U32.AND P0, PT, R7, 0x7feffffe, PT ;  /* 0x7feffffe0700780c */ /* 0x000fe40003f04070 */
[----:B------:R-:W-:-:S03]  /*15e0*/  IADD3 R7, PT, PT, R6, -0x1, RZ ;  /* 0xffffffff06077810 */ /* 0x000fc60007ffe0ff */
[----:B------:R-:W-:Y:S01]  /*15f0*/  DFMA R28, R36, -R22, R30 ;  /* 0x80000016241c722b */ /* 0x000fe2000000001e */
[----:B------:R-:W-:-:S07]  /*1600*/  ISETP.GT.U32.OR P0, PT, R7, 0x7feffffe, P0 ;  /* 0x7feffffe0700780c */ /* 0x000fce0000704470 */
[----:B------:R-:W-:-:S06]  /*1610*/  DFMA R28, R34, R28, R36 ;  /* 0x0000001c221c722b */ /* 0x000fcc0000000024 */
[----:B------:R-:W-:Y:S05]  /*1620*/  @P0 BRA `(.L_x_10) ;  /* 0x0000000000740947 */ /* 0x000fea0003800000 */
[----:B------:R-:W-:-:S04]  /*1630*/  LOP3.LUT R6, R25, 0x7ff00000, RZ, 0xc0, !PT ;  /* 0x7ff0000019067812 */ /* 0x000fc800078ec0ff */
[CC--:B------:R-:W-:Y:S02]  /*1640*/  VIADDMNMX R5, R3.reuse, -R6.reuse, 0xb9600000, !PT ;  /* 0xb960000003057446 */ /* 0x0c0fe40007800906 */
[----:B------:R-:W-:Y:S01]  /*1650*/  ISETP.GE.U32.AND P0, PT, R3, R6, PT ;  /* 0x000000060300720c */ /* 0x000fe20003f06070 */
[----:B------:R-:W-:Y:S01]  /*1660*/  IMAD.MOV.U32 R6, RZ, RZ, RZ ;  /* 0x000000ffff067224 */ /* 0x000fe200078e00ff */
[----:B------:R-:W-:Y:S02]  /*1670*/  VIMNMX R5, PT, PT, R5, 0x46a00000, PT ;  /* 0x46a0000005057848 */ /* 0x000fe40003fe0100 */
[----:B------:R-:W-:-:S05]  /*1680*/  SEL R4, R4, 0x63400000, !P0 ;  /* 0x6340000004047807 */ /* 0x000fca0004000000 */
[----:B------:R-:W-:-:S04]  /*1690*/  IMAD.IADD R4, R5, 0x1, -R4 ;  /* 0x0000000105047824 */ /* 0x000fc800078e0a04 */
[----:B------:R-:W-:-:S06]  /*16a0*/  VIADD R7, R4, 0x7fe00000 ;  /* 0x7fe0000004077836 */ /* 0x000fcc0000000000 */
[----:B------:R-:W-:-:S10]  /*16b0*/  DMUL R34, R28, R6 ;  /* 0x000000061c227228 */ /* 0x000fd40000000000 */
[----:B------:R-:W-:-:S13]  /*16c0*/  FSETP.GTU.AND P0, PT, |R35|, 1.469367938527859385e-39, PT ;  /* 0x001000002300780b */ /* 0x000fda0003f0c200 */
[----:B------:R-:W-:Y:S05]  /*16d0*/  @P0 BRA `(.L_x_11) ;  /* 0x0000000000a80947 */ /* 0x000fea0003800000 */
[----:B------:R-:W-:Y:S01]  /*16e0*/  DFMA R30, R28, -R22, R30 ;  /* 0x800000161c1e722b */ /* 0x000fe2000000001e */
[----:B------:R-:W-:-:S09]  /*16f0*/  MOV R22, RZ ;  /* 0x000000ff00167202 */ /* 0x000fd20000000f00 */
[C---:B------:R-:W-:Y:S02]  /*1700*/  FSETP.NEU.AND P0, PT, R31.reuse, RZ, PT ;  /* 0x000000ff1f00720b */ /* 0x040fe40003f0d000 */
[----:B------:R-:W-:-:S04]  /*1710*/  LOP3.LUT R3, R31, 0x80000000, R25, 0x48, !PT ;  /* 0x800000001f037812 */ /* 0x000fc800078e4819 */
[----:B------:R-:W-:-:S07]  /*1720*/  LOP3.LUT R23, R3, R7, RZ, 0xfc, !PT ;  /* 0x0000000703177212 */ /* 0x000fce00078efcff */
[----:B------:R-:W-:Y:S05]  /*1730*/  @!P0 BRA `(.L_x_11) ;  /* 0x0000000000908947 */ /* 0x000fea0003800000 */
[----:B------:R-:W-:Y:S01]  /*1740*/  IMAD.MOV R7, RZ, RZ, -R4 ;  /* 0x000000ffff077224 */ /* 0x000fe200078e0a04 */
[----:B------:R-:W-:Y:S01]  /*1750*/  IADD3 R4, PT, PT, -R4, -0x43300000, RZ ;  /* 0xbcd0000004047810 */ /* 0x000fe20007ffe1ff */
[----:B------:R-:W-:-:S06]  /*1760*/  IMAD.MOV.U32 R6, RZ, RZ, RZ ;  /* 0x000000ffff067224 */ /* 0x000fcc00078e00ff */
[----:B------:R-:W-:Y:S02]  /*1770*/  DFMA R6, R34, -R6, R28 ;  /* 0x800000062206722b */ /* 0x000fe4000000001c */
[----:B------:R-:W-:-:S08]  /*1780*/  DMUL.RP R28, R28, R22 ;  /* 0x000000161c1c7228 */ /* 0x000fd00000008000 */
[----:B------:R-:W-:Y:S02]  /*1790*/  FSETP.NEU.AND P0, PT, |R7|, R4, PT ;  /* 0x000000040700720b */ /* 0x000fe40003f0d200 */
[----:B------:R-:W-:Y:S02]  /*17a0*/  LOP3.LUT R3, R29, R3, RZ, 0x3c, !PT ;  /* 0x000000031d037212 */ /* 0x000fe400078e3cff */
[----:B------:R-:W-:Y:S02]  /*17b0*/  FSEL R4, R28, R34, !P0 ;  /* 0x000000221c047208 */ /* 0x000fe40004000000 */
[----:B------:R-:W-:-:S03]  /*17c0*/  FSEL R5, R3, R35, !P0 ;  /* 0x0000002303057208 */ /* 0x000fc60004000000 */
[----:B------:R-:W-:Y:S01]  /*17d0*/  IMAD.MOV.U32 R34, RZ, RZ, R4 ;  /* 0x000000ffff227224 */ /* 0x000fe200078e0004 */
[----:B------:R-:W-:Y:S01]  /*17e0*/  MOV R35, R5 ;  /* 0x0000000500237202 */ /* 0x000fe20000000f00 */
[----:B------:R-:W-:Y:S06]  /*17f0*/  BRA `(.L_x_11) ;  /* 0x0000000000607947 */ /* 0x000fec0003800000 */
.L_x_10:
[----:B------:R-:W-:-:S14]  /*1800*/  DSETP.NAN.AND P0, PT, R32, R32, PT ;  /* 0x000000202000722a */ /* 0x000fdc0003f08000 */
[----:B------:R-:W-:Y:S05]  /*1810*/  @P0 BRA `(.L_x_12) ;  /* 0x00000000004c0947 */ /* 0x000fea0003800000 */
[----:B------:R-:W-:-:S14]  /*1820*/  DSETP.NAN.AND P0, PT, R24, R24, PT ;  /* 0x000000181800722a */ /* 0x000fdc0003f08000 */
[----:B------:R-:W-:Y:S05]  /*1830*/  @P0 BRA `(.L_x_13) ;  /* 0x0000000000340947 */ /* 0x000fea0003800000 */
[----:B------:R-:W-:Y:S01]  /*1840*/  ISETP.NE.AND P0, PT, R5, R6, PT ;  /* 0x000000060500720c */ /* 0x000fe20003f05270 */
[----:B------:R-:W-:Y:S02]  /*1850*/  IMAD.MOV.U32 R34, RZ, RZ, 0x0 ;  /* 0x00000000ff227424 */ /* 0x000fe400078e00ff */
[----:B------:R-:W-:-:S10]  /*1860*/  IMAD.MOV.U32 R35, RZ, RZ, -0x80000 ;  /* 0xfff80000ff237424 */ /* 0x000fd400078e00ff */
[----:B------:R-:W-:Y:S05]  /*1870*/  @!P0 BRA `(.L_x_11) ;  /* 0x0000000000408947 */ /* 0x000fea0003800000 */
[----:B------:R-:W-:Y:S02]  /*1880*/  ISETP.NE.AND P0, PT, R5, 0x7ff00000, PT ;  /* 0x7ff000000500780c */ /* 0x000fe40003f05270 */
[----:B------:R-:W-:Y:S02]  /*1890*/  LOP3.LUT R3, R33, 0x80000000, R25, 0x48, !PT ;  /* 0x8000000021037812 */ /* 0x000fe400078e4819 */
[----:B------:R-:W-:-:S13]  /*18a0*/  ISETP.EQ.OR P0, PT, R6, RZ, !P0 ;  /* 0x000000ff0600720c */ /* 0x000fda0004702670 */
[----:B------:R-:W-:Y:S01]  /*18b0*/  @P0 LOP3.LUT R4, R3, 0x7ff00000, RZ, 0xfc, !PT ;  /* 0x7ff0000003040812 */ /* 0x000fe200078efcff */
[----:B------:R-:W-:Y:S01]  /*18c0*/  @!P0 IMAD.MOV.U32 R34, RZ, RZ, RZ ;  /* 0x000000ffff228224 */ /* 0x000fe200078e00ff */
[----:B------:R-:W-:Y:S01]  /*18d0*/  @!P0 MOV R35, R3 ;  /* 0x0000000300238202 */ /* 0x000fe20000000f00 */
[----:B------:R-:W-:Y:S02]  /*18e0*/  @P0 IMAD.MOV.U32 R34, RZ, RZ, RZ ;  /* 0x000000ffff220224 */ /* 0x000fe400078e00ff */
[----:B------:R-:W-:Y:S01]  /*18f0*/  @P0 IMAD.MOV.U32 R35, RZ, RZ, R4 ;  /* 0x000000ffff230224 */ /* 0x000fe200078e0004 */
[----:B------:R-:W-:Y:S06]  /*1900*/  BRA `(.L_x_11) ;  /* 0x00000000001c7947 */ /* 0x000fec0003800000 */
.L_x_13:
[----:B------:R-:W-:Y:S01]  /*1910*/  LOP3.LUT R3, R25, 0x80000, RZ, 0xfc, !PT ;  /* 0x0008000019037812 */ /* 0x000fe200078efcff */
[----:B------:R-:W-:-:S03]  /*1920*/  IMAD.MOV.U32 R34, RZ, RZ, R24 ;  /* 0x000000ffff227224 */ /* 0x000fc600078e0018 */
[----:B------:R-:W-:Y:S01]  /*1930*/  MOV R35, R3 ;  /* 0x0000000300237202 */ /* 0x000fe20000000f00 */
[----:B------:R-:W-:Y:S06]  /*1940*/  BRA `(.L_x_11) ;  /* 0x00000000000c7947 */ /* 0x000fec0003800000 */
.L_x_12:
[----:B------:R-:W-:Y:S01]  /*1950*/  LOP3.LUT R3, R33, 0x80000, RZ, 0xfc, !PT ;  /* 0x0008000021037812 */ /* 0x000fe200078efcff */
[----:B------:R-:W-:-:S04]  /*1960*/  IMAD.MOV.U32 R34, RZ, RZ, R32 ;  /* 0x000000ffff227224 */ /* 0x000fc800078e0020 */
[----:B------:R-:W-:-:S07]  /*1970*/  IMAD.MOV.U32 R35, RZ, RZ, R3 ;  /* 0x000000ffff237224 */ /* 0x000fce00078e0003 */
.L_x_11:
[----:B------:R-:W-:Y:S01]  /*1980*/  IMAD.MOV.U32 R6, RZ, RZ, R2 ;  /* 0x000000ffff067224 */ /* 0x000fe200078e0002 */
[----:B------:R-:W-:Y:S01]  /*1990*/  MOV R3, R35 ;  /* 0x0000002300037202 */ /* 0x000fe20000000f00 */
[----:B------:R-:W-:Y:S02]  /*19a0*/  IMAD.MOV.U32 R7, RZ, RZ, 0x0 ;  /* 0x00000000ff077424 */ /* 0x000fe400078e00ff */
[----:B------:R-:W-:Y:S02]  /*19b0*/  IMAD.MOV.U32 R4, RZ, RZ, R34 ;  /* 0x000000ffff047224 */ /* 0x000fe400078e0022 */
[----:B------:R-:W-:Y:S05]  /*19c0*/  RET.REL.NODEC R6 `(_Z21cooling_function_testyPdS_S_S_S_) ;  /* 0xffffffe4068c7950 */ /* 0x000fea0003c3ffff */
.L_x_14:
[----:B------:R-:W-:-:S00]  /*19d0*/  BRA `(.L_x_14) ;  /* 0xfffffffc00fc7947 */ /* 0x000fc0000383ffff */
[----:B------:R-:W-:-:S00]  /*19e0*/  NOP ;  /* 0x0000000000007918 */ /* 0x000fc00000000000 */
        /* <DEDUP_REMOVED lines=9> */
.L_x_16:


//--------------------- .text._Z16cooling_functionyffff --------------------------
	.section	.text._Z16cooling_functionyffff,"ax",@progbits
	.align	128
        .global         _Z16cooling_functionyffff
        .type           _Z16cooling_functionyffff,@function
        .size           _Z16cooling_functionyffff,(.L_x_18 - _Z16cooling_functionyffff)
        .other          _Z16cooling_functionyffff,@"STO_CUDA_ENTRY STV_DEFAULT"
_Z16cooling_functionyffff:
.text._Z16cooling_functionyffff:
[----:B------:R-:W-:Y:S01]  /*0000*/  LDC R1, c[0x0][0x37c] ;  /* 0x0000df00ff017b82 */ /* 0x000fe20000000800 */
[----:B------:R-:W-:Y:S05]  /*0010*/  EXIT ;  /* 0x000000000000794d */ /* 0x000fea0003800000 */
.L_x_15:
        /* <DEDUP_REMOVED lines=14> */
.L_x_18:


//--------------------- .nv.shared.reserved.0     --------------------------
	.section	.nv.shared.reserved.0,"aw",@nobits
	.weak		__nv_reservedSMEM_offset_0_alias
	.size		__nv_reservedSMEM_offset_0_alias, 0, 64
	.other		__nv_reservedSMEM_offset_0_alias,@"STO_CUDA_RESERVED_SHARED STV_DEFAULT"
__nv_reservedSMEM_offset_0_alias:
	.zero		0
	.zero		64


//--------------------- .nv.constant0._Z21cooling_function_testyPdS_S_S_S_ --------------------------
	.section	.nv.constant0._Z21cooling_function_testyPdS_S_S_S_,"a",@progbits
	.sectionflags	@""
	.align	4
.nv.constant0._Z21cooling_function_testyPdS_S_S_S_:
	.zero		944


//--------------------- .nv.constant0._Z16cooling_functionyffff --------------------------
	.section	.nv.constant0._Z16cooling_functionyffff,"a",@progbits
	.sectionflags	@""
	.align	4
.nv.constant0._Z16cooling_functionyffff:
	.zero		920


//--------------------- SYMBOLS --------------------------

	.type		.nv.reservedSmem.offset0,@object
	.size		.nv.reservedSmem.offset0,0x4
